//
// Generated by NVIDIA NVVM Compiler
//
// Compiler Build ID: CL-36424714
// Cuda compilation tools, release 13.0, V13.0.88
// Based on NVVM 20.0.0
//

.version 9.0
.target sm_100
.address_size 64

	// .globl	_Z10mandelbrotPhffff

.visible .entry _Z10mandelbrotPhffff(
	.param .u64 .ptr .align 1 _Z10mandelbrotPhffff_param_0,
	.param .f32 _Z10mandelbrotPhffff_param_1,
	.param .f32 _Z10mandelbrotPhffff_param_2,
	.param .f32 _Z10mandelbrotPhffff_param_3,
	.param .f32 _Z10mandelbrotPhffff_param_4
)
{
	.reg .pred 	%p<8>;
	.reg .b32 	%r<15>;
	.reg .b32 	%f<38>;
	.reg .b64 	%rd<5>;

	ld.param.u64 	%rd1, [_Z10mandelbrotPhffff_param_0];
	ld.param.f32 	%f13, [_Z10mandelbrotPhffff_param_1];
	ld.param.f32 	%f14, [_Z10mandelbrotPhffff_param_2];
	ld.param.f32 	%f15, [_Z10mandelbrotPhffff_param_3];
	ld.param.f32 	%f16, [_Z10mandelbrotPhffff_param_4];
	mov.u32 	%r5, %ctaid.y;
	mov.u32 	%r6, %ntid.y;
	mov.u32 	%r7, %tid.y;
	mad.lo.s32 	%r1, %r5, %r6, %r7;
	mov.u32 	%r8, %ctaid.x;
	mov.u32 	%r9, %ntid.x;
	mov.u32 	%r10, %tid.x;
	mad.lo.s32 	%r2, %r8, %r9, %r10;
	setp.gt.u32 	%p1, %r1, 4319;
	setp.gt.s32 	%p2, %r2, 7679;
	or.pred  	%p3, %p1, %p2;
	@%p3 bra 	$L__BB0_6;
	sub.f32 	%f18, %f14, %f13;
	cvt.rn.f32.s32 	%f19, %r2;
	mul.f32 	%f20, %f18, %f19;
	div.rn.f32 	%f21, %f20, 0f45EFF800;
	add.f32 	%f1, %f13, %f21;
	sub.f32 	%f22, %f16, %f15;
	cvt.rn.f32.u32 	%f23, %r1;
	mul.f32 	%f24, %f22, %f23;
	div.rn.f32 	%f25, %f24, 0f4586F800;
	add.f32 	%f2, %f15, %f25;
	mov.b32 	%r14, 0;
	mov.f32 	%f33, 0f00000000;
	mov.f32 	%f34, %f33;
	mov.f32 	%f35, %f33;
	mov.f32 	%f36, %f33;
$L__BB0_2:
	sub.f32 	%f26, %f34, %f33;
	add.f32 	%f7, %f1, %f26;
	add.f32 	%f27, %f36, %f36;
	fma.rn.f32 	%f35, %f27, %f35, %f2;
	add.s32 	%r4, %r14, 1;
	mul.f32 	%f34, %f7, %f7;
	mul.f32 	%f33, %f35, %f35;
	add.f32 	%f28, %f34, %f33;
	setp.le.f32 	%p4, %f28, 0f40800000;
	setp.lt.u32 	%p5, %r14, 999;
	and.pred  	%p6, %p4, %p5;
	mov.u32 	%r14, %r4;
	mov.f32 	%f36, %f7;
	@%p6 bra 	$L__BB0_2;
	setp.eq.s32 	%p7, %r4, 1000;
	mov.f32 	%f37, 0f00000000;
	@%p7 bra 	$L__BB0_5;
	cvt.rn.f32.u32 	%f30, %r4;
	div.rn.f32 	%f31, %f30, 0f447A0000;
	sqrt.rn.f32 	%f32, %f31;
	mul.f32 	%f37, %f32, 0f437F0000;
$L__BB0_5:
	cvt.rzi.u32.f32 	%r12, %f37;
	mad.lo.s32 	%r13, %r1, 7680, %r2;
	cvt.s64.s32 	%rd2, %r13;
	cvta.to.global.u64 	%rd3, %rd1;
	add.s64 	%rd4, %rd3, %rd2;
	st.global.u8 	[%rd4], %r12;
$L__BB0_6:
	ret;

}


// ===== COMPILED SASS (sm_100) =====

	.target	sm_100

	.elftype	@"ET_EXEC"


//--------------------- .note.nv.tkinfo           --------------------------
	.section	.note.nv.tkinfo,"",@"SHT_NOTE"
	.sectionflags	@"SHF_NOTE_NV_TKINFO"
	.tkinfo
        /*0018*/ 	.word	0x00000002
        /*0030*/ 	.string	""
        /*0030*/ 	.string	"ptxas"
        /*0030*/ 	.string	"Cuda compilation tools, release 13.0, V13.0.88"
        /*0030*/ 	.string	"Build cuda_13.0.r13.0/compiler.36424714_0"
        /*0030*/ 	.string	"-arch sm_100 -m 64 "



//--------------------- .note.nv.cuinfo           --------------------------
	.section	.note.nv.cuinfo,"",@"SHT_NOTE"
	.sectionflags	@"SHF_NOTE_NV_CUINFO"
        /*0018*/ 	.short	0x0002
        /*001a*/ 	.short	0x0064
        /*001c*/ 	.short	0x0082
	.zero		2


//--------------------- .nv.info                  --------------------------
	.section	.nv.info,"",@"SHT_CUDA_INFO"
	.align	4


	//----- nvinfo : EIATTR_REGCOUNT
	.align		4
        /*0000*/ 	.byte	0x04, 0x2f
        /*0002*/ 	.short	(.L_1 - .L_0)
	.align		4
.L_0:
        /*0004*/ 	.word	index@(_Z10mandelbrotPhffff)
        /*0008*/ 	.word	0x00000011


	//----- nvinfo : EIATTR_FRAME_SIZE
	.align		4
.L_1:
        /*000c*/ 	.byte	0x04, 0x11
        /*000e*/ 	.short	(.L_3 - .L_2)
	.align		4
.L_2:
        /*0010*/ 	.word	index@($__internal_1_$__cuda_sm3x_div_rn_noftz_f32_slowpath)
        /*0014*/ 	.word	0x00000000


	//----- nvinfo : EIATTR_FRAME_SIZE
	.align		4
.L_3:
        /*0018*/ 	.byte	0x04, 0x11
        /*001a*/ 	.short	(.L_5 - .L_4)
	.align		4
.L_4:
        /*001c*/ 	.word	index@($__internal_0_$__cuda_sm20_sqrt_rn_f32_slowpath)
        /*0020*/ 	.word	0x00000000


	//----- nvinfo : EIATTR_FRAME_SIZE
	.align		4
.L_5:
        /*0024*/ 	.byte	0x04, 0x11
        /*0026*/ 	.short	(.L_7 - .L_6)
	.align		4
.L_6:
        /*0028*/ 	.word	index@(_Z10mandelbrotPhffff)
        /*002c*/ 	.word	0x00000000


	//----- nvinfo : EIATTR_MIN_STACK_SIZE
	.align		4
.L_7:
        /*0030*/ 	.byte	0x04, 0x12
        /*0032*/ 	.short	(.L_9 - .L_8)
	.align		4
.L_8:
        /*0034*/ 	.word	index@(_Z10mandelbrotPhffff)
        /*0038*/ 	.word	0x00000000
.L_9:


//--------------------- .nv.compat                --------------------------
	.section	.nv.compat,"",@"SHT_CUDA_COMPAT_INFO"
	.align	4
        /*0000*/ 	.byte	0x02, 0x09, 0x00, 0x00, 0x02, 0x02, 0x01, 0x00, 0x02, 0x05, 0x05, 0x00, 0x03, 0x07, 0x01, 0x01
        /*0010*/ 	.byte	0x02, 0x03, 0x00, 0x00, 0x02, 0x06, 0x01, 0x00, 0x04, 0x0b, 0x08, 0x00, 0x01, 0x00, 0x00, 0x00
        /*0020*/ 	.byte	0x00, 0x00, 0x00, 0x00


//--------------------- .nv.info._Z10mandelbrotPhffff --------------------------
	.section	.nv.info._Z10mandelbrotPhffff,"",@"SHT_CUDA_INFO"
	.sectionflags	@""
	.align	4


	//----- nvinfo : EIATTR_CUDA_API_VERSION
	.align		4
        /*0000*/ 	.byte	0x04, 0x37
        /*0002*/ 	.short	(.L_11 - .L_10)
.L_10:
        /*0004*/ 	.word	0x00000082


	//----- nvinfo : EIATTR_KPARAM_INFO
	.align		4
.L_11:
        /*0008*/ 	.byte	0x04, 0x17
        /*000a*/ 	.short	(.L_13 - .L_12)
.L_12:
        /*000c*/ 	.word	0x00000000
        /*0010*/ 	.short	0x0004
        /*0012*/ 	.short	0x0014
        /*0014*/ 	.byte	0x00, 0xf0, 0x11, 0x00


	//----- nvinfo : EIATTR_KPARAM_INFO
	.align		4
.L_13:
        /*0018*/ 	.byte	0x04, 0x17
        /*001a*/ 	.short	(.L_15 - .L_14)
.L_14:
        /*001c*/ 	.word	0x00000000
        /*0020*/ 	.short	0x0003
        /*0022*/ 	.short	0x0010
        /*0024*/ 	.byte	0x00, 0xf0, 0x11, 0x00


	//----- nvinfo : EIATTR_KPARAM_INFO
	.align		4
.L_15:
        /*0028*/ 	.byte	0x04, 0x17
        /*002a*/ 	.short	(.L_17 - .L_16)
.L_16:
        /*002c*/ 	.word	0x00000000
        /*0030*/ 	.short	0x0002
        /*0032*/ 	.short	0x000c
        /*0034*/ 	.byte	0x00, 0xf0, 0x11, 0x00


	//----- nvinfo : EIATTR_KPARAM_INFO
	.align		4
.L_17:
        /*0038*/ 	.byte	0x04, 0x17
        /*003a*/ 	.short	(.L_19 - .L_18)
.L_18:
        /*003c*/ 	.word	0x00000000
        /*0040*/ 	.short	0x0001
        /*0042*/ 	.short	0x0008
        /*0044*/ 	.byte	0x00, 0xf0, 0x11, 0x00


	//----- nvinfo : EIATTR_KPARAM_INFO
	.align		4
.L_19:
        /*0048*/ 	.byte	0x04, 0x17
        /*004a*/ 	.short	(.L_21 - .L_20)
.L_20:
        /*004c*/ 	.word	0x00000000
        /*0050*/ 	.short	0x0000
        /*0052*/ 	.short	0x0000
        /*0054*/ 	.byte	0x00, 0xf5, 0x21, 0x00


	//----- nvinfo : EIATTR_SPARSE_MMA_MASK
	.align		4
.L_21:
        /*0058*/ 	.byte	0x03, 0x50
        /*005a*/ 	.short	0x0000


	//----- nvinfo : EIATTR_MAXREG_COUNT
	.align		4
        /*005c*/ 	.byte	0x03, 0x1b
        /*005e*/ 	.short	0x00ff


	//----- nvinfo : EIATTR_MERCURY_ISA_VERSION
	.align		4
        /*0060*/ 	.byte	0x03, 0x5f
        /*0062*/ 	.short	0x0101


	//----- nvinfo : EIATTR_VRC_CTA_INIT_COUNT
	.align		4
        /*0064*/ 	.byte	0x02, 0x4a
	.zero		1
	.zero		1


	//----- nvinfo : EIATTR_EXIT_INSTR_OFFSETS
	.align		4
        /*0068*/ 	.byte	0x04, 0x1c
        /*006a*/ 	.short	(.L_23 - .L_22)


	//   ....[0]....
.L_22:
        /*006c*/ 	.word	0x000000b0


	//   ....[1]....
        /*0070*/ 	.word	0x00000710


	//----- nvinfo : EIATTR_CRS_STACK_SIZE
	.align		4
.L_23:
        /*0074*/ 	.byte	0x04, 0x1e
        /*0076*/ 	.short	(.L_25 - .L_24)
.L_24:
        /*0078*/ 	.word	0x00000000


	//----- nvinfo : EIATTR_CBANK_PARAM_SIZE
	.align		4
.L_25:
        /*007c*/ 	.byte	0x03, 0x19
        /*007e*/ 	.short	0x0018


	//----- nvinfo : EIATTR_PARAM_CBANK
	.align		4
        /*0080*/ 	.byte	0x04, 0x0a
        /*0082*/ 	.short	(.L_27 - .L_26)
	.align		4
.L_26:
        /*0084*/ 	.word	index@(.nv.constant0._Z10mandelbrotPhffff)
        /*0088*/ 	.short	0x0380
        /*008a*/ 	.short	0x0018


	//----- nvinfo : EIATTR_SW_WAR
	.align		4
.L_27:
        /*008c*/ 	.byte	0x04, 0x36
        /*008e*/ 	.short	(.L_29 - .L_28)
.L_28:
        /*0090*/ 	.word	0x00000008
.L_29:


//--------------------- .nv.callgraph             --------------------------
	.section	.nv.callgraph,"",@"SHT_CUDA_CALLGRAPH"
	.align	4
	.sectionentsize	8
	.align		4
        /*0000*/ 	.word	0x00000000
	.align		4
        /*0004*/ 	.word	0xffffffff
	.align		4
        /*0008*/ 	.word	0x00000000
	.align		4
        /*000c*/ 	.word	0xfffffffe
	.align		4
        /*0010*/ 	.word	0x00000000
	.align		4
        /*0014*/ 	.word	0xfffffffd
	.align		4
        /*0018*/ 	.word	0x00000000
	.align		4
        /*001c*/ 	.word	0xfffffffc


//--------------------- .text._Z10mandelbrotPhffff --------------------------
	.section	.text._Z10mandelbrotPhffff,"ax",@progbits
	.align	128
        .global         _Z10mandelbrotPhffff
        .type           _Z10mandelbrotPhffff,@function
        .size           _Z10mandelbrotPhffff,(.L_x_27 - _Z10mandelbrotPhffff)
        .other          _Z10mandelbrotPhffff,@"STO_CUDA_ENTRY STV_DEFAULT"
_Z10mandelbrotPhffff:
.text._Z10mandelbrotPhffff:
[----:B------:R-:W-:Y:S01]  /*0000*/  LDC R1, c[0x0][0x37c] ;  /* 0x0000df00ff017b82 */ /* 0x000fe20000000800 */
[----:B------:R-:W0:Y:S07]  /*0010*/  S2R R0, SR_TID.X ;  /* 0x0000000000007919 */ /* 0x000e2e0000002100 */
[----:B------:R-:W1:Y:S01]  /*0020*/  LDC R2, c[0x0][0x364] ;  /* 0x0000d900ff027b82 */ /* 0x000e620000000800 */
[----:B------:R-:W1:Y:S07]  /*0030*/  S2R R3, SR_TID.Y ;  /* 0x0000000000037919 */ /* 0x000e6e0000002200 */
[----:B------:R-:W0:Y:S08]  /*0040*/  S2UR UR5, SR_CTAID.X ;  /* 0x00000000000579c3 */ /* 0x000e300000002500 */
[----:B------:R-:W0:Y:S08]  /*0050*/  LDC R5, c[0x0][0x360] ;  /* 0x0000d800ff057b82 */ /* 0x000e300000000800 */
[----:B------:R-:W1:Y:S01]  /*0060*/  S2UR UR4, SR_CTAID.Y ;  /* 0x00000000000479c3 */ /* 0x000e620000002600 */
[----:B0-----:R-:W-:-:S05]  /*0070*/  IMAD R5, R5, UR5, R0 ;  /* 0x0000000505057c24 */ /* 0x001fca000f8e0200 */
[----:B------:R-:W-:Y:S01]  /*0080*/  ISETP.GT.AND P0, PT, R5, 0x1dff, PT ;  /* 0x00001dff0500780c */ /* 0x000fe20003f04270 */
[----:B-1----:R-:W-:-:S05]  /*0090*/  IMAD R2, R2, UR4, R3 ;  /* 0x0000000402027c24 */ /* 0x002fca000f8e0203 */
[----:B------:R-:W-:-:S13]  /*00a0*/  ISETP.GT.U32.OR P0, PT, R2, 0x10df, P0 ;  /* 0x000010df0200780c */ /* 0x000fda0000704470 */
[----:B------:R-:W-:Y:S05]  /*00b0*/  @P0 EXIT ;  /* 0x000000000000094d */ /* 0x000fea0003800000 */
[----:B------:R-:W0:Y:S01]  /*00c0*/  LDC.64 R6, c[0x0][0x388] ;  /* 0x0000e200ff067b82 */ /* 0x000e220000000a00 */
[----:B------:R-:W-:Y:S01]  /*00d0*/  I2FP.F32.S32 R3, R5 ;  /* 0x0000000500037245 */ /* 0x000fe20000201400 */
[----:B------:R-:W-:Y:S01]  /*00e0*/  IMAD.MOV.U32 R9, RZ, RZ, 0x39088d16 ;  /* 0x39088d16ff097424 */ /* 0x000fe200078e00ff */
[----:B------:R-:W-:Y:S01]  /*00f0*/  BSSY.RECONVERGENT B0, `(.L_x_0) ;  /* 0x000000f000007945 */ /* 0x000fe20003800200 */
[----:B------:R-:W-:-:S04]  /*0100*/  IMAD.MOV.U32 R4, RZ, RZ, 0x45eff800 ;  /* 0x45eff800ff047424 */ /* 0x000fc800078e00ff */
[----:B------:R-:W-:Y:S01]  /*0110*/  FFMA R4, R9, -R4, 1 ;  /* 0x3f80000009047423 */ /* 0x000fe20000000804 */
[----:B0-----:R-:W-:-:S04]  /*0120*/  FADD R0, R7, -R6 ;  /* 0x8000000607007221 */ /* 0x001fc80000000000 */
[----:B------:R-:W-:Y:S01]  /*0130*/  FMUL R0, R0, R3 ;  /* 0x0000000300007220 */ /* 0x000fe20000400000 */
[----:B------:R-:W-:-:S03]  /*0140*/  FFMA R3, R4, R9, 0.00013022529310546815395 ;  /* 0x39088d1604037423 */ /* 0x000fc60000000009 */
[----:B------:R-:W0:Y:S01]  /*0150*/  FCHK P0, R0, 7679 ;  /* 0x45eff80000007902 */ /* 0x000e220000000000 */
[----:B------:R-:W-:-:S04]  /*0160*/  FFMA R4, R0, R3, RZ ;  /* 0x0000000300047223 */ /* 0x000fc800000000ff */
[----:B------:R-:W-:-:S04]  /*0170*/  FFMA R6, R4, -7679, R0 ;  /* 0xc5eff80004067823 */ /* 0x000fc80000000000 */
[----:B------:R-:W-:Y:S01]  /*0180*/  FFMA R4, R3, R6, R4 ;  /* 0x0000000603047223 */ /* 0x000fe20000000004 */
[----:B0-----:R-:W-:Y:S06]  /*0190*/  @!P0 BRA `(.L_x_1) ;  /* 0x0000000000108947 */ /* 0x001fec0003800000 */
[----:B------:R-:W-:Y:S01]  /*01a0*/  HFMA2 R3, -RZ, RZ, 5.93359375, -32768 ;  /* 0x45eff800ff037431 */ /* 0x000fe200000001ff */
[----:B------:R-:W-:-:S07]  /*01b0*/  MOV R6, 0x1d0 ;  /* 0x000001d000067802 */ /* 0x000fce0000000f00 */
[----:B------:R-:W-:Y:S05]  /*01c0*/  CALL.REL.NOINC `($__internal_1_$__cuda_sm3x_div_rn_noftz_f32_slowpath) ;  /* 0x0000000400ac7944 */ /* 0x000fea0003c00000 */
[----:B------:R-:W-:-:S07]  /*01d0*/  IMAD.MOV.U32 R4, RZ, RZ, R3 ;  /* 0x000000ffff047224 */ /* 0x000fce00078e0003 */
.L_x_1:
[----:B------:R-:W-:Y:S05]  /*01e0*/  BSYNC.RECONVERGENT B0 ;  /* 0x0000000000007941 */ /* 0x000fea0003800200 */
.L_x_0:
[----:B------:R-:W0:Y:S01]  /*01f0*/  LDC.64 R6, c[0x0][0x390] ;  /* 0x0000e400ff067b82 */ /* 0x000e220000000a00 */
[----:B------:R-:W-:Y:S01]  /*0200*/  I2FP.F32.U32 R3, R2 ;  /* 0x0000000200037245 */ /* 0x000fe20000201000 */
[----:B------:R-:W1:Y:S01]  /*0210*/  LDCU UR4, c[0x0][0x388] ;  /* 0x00007100ff0477ac */ /* 0x000e620008000800 */
[----:B------:R-:W-:Y:S01]  /*0220*/  MOV R8, 0x4586f800 ;  /* 0x4586f80000087802 */ /* 0x000fe20000000f00 */
[----:B------:R-:W-:Y:S01]  /*0230*/  IMAD.MOV.U32 R9, RZ, RZ, 0x3972c839 ;  /* 0x3972c839ff097424 */ /* 0x000fe200078e00ff */
[----:B------:R-:W-:Y:S01]  /*0240*/  BSSY.RECONVERGENT B0, `(.L_x_2) ;  /* 0x000000e000007945 */ /* 0x000fe20003800200 */
[----:B-1----:R-:W-:Y:S01]  /*0250*/  FADD R4, R4, UR4 ;  /* 0x0000000404047e21 */ /* 0x002fe20008000000 */
[----:B0-----:R-:W-:Y:S01]  /*0260*/  FADD R0, R7, -R6 ;  /* 0x8000000607007221 */ /* 0x001fe20000000000 */
[----:B------:R-:W-:-:S03]  /*0270*/  FFMA R6, R9, -R8, 1 ;  /* 0x3f80000009067423 */ /* 0x000fc60000000808 */
[----:B------:R-:W-:Y:S01]  /*0280*/  FMUL R0, R0, R3 ;  /* 0x0000000300007220 */ /* 0x000fe20000400000 */
[----:B------:R-:W-:-:S03]  /*0290*/  FFMA R3, R6, R9, 0.00023153507208917289972 ;  /* 0x3972c83906037423 */ /* 0x000fc60000000009 */
[----:B------:R-:W0:Y:S01]  /*02a0*/  FCHK P0, R0, 4319 ;  /* 0x4586f80000007902 */ /* 0x000e220000000000 */
[----:B------:R-:W-:-:S04]  /*02b0*/  FFMA R6, R0, R3, RZ ;  /* 0x0000000300067223 */ /* 0x000fc800000000ff */
[----:B------:R-:W-:-:S04]  /*02c0*/  FFMA R7, R6, -4319, R0 ;  /* 0xc586f80006077823 */ /* 0x000fc80000000000 */
[----:B------:R-:W-:Y:S01]  /*02d0*/  FFMA R3, R3, R7, R6 ;  /* 0x0000000703037223 */ /* 0x000fe20000000006 */
[----:B0-----:R-:W-:Y:S06]  /*02e0*/  @!P0 BRA `(.L_x_3) ;  /* 0x00000000000c8947 */ /* 0x001fec0003800000 */
[----:B------:R-:W-:Y:S01]  /*02f0*/  IMAD.MOV.U32 R3, RZ, RZ, 0x4586f800 ;  /* 0x4586f800ff037424 */ /* 0x000fe200078e00ff */
[----:B------:R-:W-:-:S07]  /*0300*/  MOV R6, 0x320 ;  /* 0x0000032000067802 */ /* 0x000fce0000000f00 */
[----:B------:R-:W-:Y:S05]  /*0310*/  CALL.REL.NOINC `($__internal_1_$__cuda_sm3x_div_rn_noftz_f32_slowpath) ;  /* 0x0000000400587944 */ /* 0x000fea0003c00000 */
.L_x_3:
[----:B------:R-:W-:Y:S05]  /*0320*/  BSYNC.RECONVERGENT B0 ;  /* 0x0000000000007941 */ /* 0x000fea0003800200 */
.L_x_2:
[----:B------:R-:W0:Y:S01]  /*0330*/  LDCU UR4, c[0x0][0x390] ;  /* 0x00007200ff0477ac */ /* 0x000e220008000800 */
[----:B------:R-:W-:Y:S01]  /*0340*/  BSSY.RECONVERGENT B0, `(.L_x_4) ;  /* 0x0000011000007945 */ /* 0x000fe20003800200 */
[----:B------:R-:W-:Y:S01]  /*0350*/  IMAD.MOV.U32 R0, RZ, RZ, RZ ;  /* 0x000000ffff007224 */ /* 0x000fe200078e00ff */
[----:B------:R-:W-:Y:S02]  /*0360*/  CS2R R6, SRZ ;  /* 0x0000000000067805 */ /* 0x000fe4000001ff00 */
[----:B------:R-:W-:Y:S01]  /*0370*/  CS2R R8, SRZ ;  /* 0x0000000000087805 */ /* 0x000fe2000001ff00 */
[----:B0-----:R-:W-:-:S07]  /*0380*/  FADD R10, R3, UR4 ;  /* 0x00000004030a7e21 */ /* 0x001fce0008000000 */
.L_x_5:
[----:B------:R-:W-:Y:S01]  /*0390*/  FADD R7, R7, -R6 ;  /* 0x8000000607077221 */ /* 0x000fe20000000000 */
[----:B------:R-:W-:Y:S01]  /*03a0*/  FADD R3, R9, R9 ;  /* 0x0000000909037221 */ /* 0x000fe20000000000 */
[----:B------:R-:W-:Y:S02]  /*03b0*/  ISETP.GE.U32.AND P0, PT, R0, 0x3e7, PT ;  /* 0x000003e70000780c */ /* 0x000fe40003f06070 */
[----:B------:R-:W-:Y:S01]  /*03c0*/  FADD R9, R4, R7 ;  /* 0x0000000704097221 */ /* 0x000fe20000000000 */
[----:B------:R-:W-:Y:S01]  /*03d0*/  FFMA R8, R3, R8, R10 ;  /* 0x0000000803087223 */ /* 0x000fe2000000000a */
[----:B------:R-:W-:Y:S02]  /*03e0*/  IADD3 R11, PT, PT, R0, 0x1, RZ ;  /* 0x00000001000b7810 */ /* 0x000fe40007ffe0ff */
[----:B------:R-:W-:Y:S01]  /*03f0*/  FMUL R7, R9, R9 ;  /* 0x0000000909077220 */ /* 0x000fe20000400000 */
[----:B------:R-:W-:Y:S02]  /*0400*/  FMUL R6, R8, R8 ;  /* 0x0000000808067220 */ /* 0x000fe40000400000 */
[----:B------:R-:W-:-:S02]  /*0410*/  IMAD.MOV.U32 R0, RZ, RZ, R11 ;  /* 0x000000ffff007224 */ /* 0x000fc400078e000b */
[----:B------:R-:W-:-:S05]  /*0420*/  FADD R3, R7, R6 ;  /* 0x0000000607037221 */ /* 0x000fca0000000000 */
[----:B------:R-:W-:-:S13]  /*0430*/  FSETP.LE.AND P1, PT, R3, 4, PT ;  /* 0x408000000300780b */ /* 0x000fda0003f23000 */
[----:B------:R-:W-:Y:S05]  /*0440*/  @!P0 BRA P1, `(.L_x_5) ;  /* 0xfffffffc00d08947 */ /* 0x000fea000083ffff */
[----:B------:R-:W-:Y:S05]  /*0450*/  BSYNC.RECONVERGENT B0 ;  /* 0x0000000000007941 */ /* 0x000fea0003800200 */
.L_x_4:
[----:B------:R-:W-:Y:S01]  /*0460*/  ISETP.NE.AND P0, PT, R11, 0x3e8, PT ;  /* 0x000003e80b00780c */ /* 0x000fe20003f05270 */
[----:B------:R-:W0:Y:S01]  /*0470*/  LDCU.64 UR4, c[0x0][0x358] ;  /* 0x00006b00ff0477ac */ /* 0x000e220008000a00 */
[----:B------:R-:W-:Y:S01]  /*0480*/  BSSY.RECONVERGENT B0, `(.L_x_6) ;  /* 0x0000022000007945 */ /* 0x000fe20003800200 */
[----:B------:R-:W-:-:S10]  /*0490*/  IMAD.MOV.U32 R0, RZ, RZ, RZ ;  /* 0x000000ffff007224 */ /* 0x000fd400078e00ff */
[----:B------:R-:W-:Y:S05]  /*04a0*/  @!P0 BRA `(.L_x_7) ;  /* 0x00000000007c8947 */ /* 0x000fea0003800000 */
[----:B------:R-:W-:Y:S01]  /*04b0*/  HFMA2 R4, -RZ, RZ, 0.81396484375, 0.000785350799560546875 ;  /* 0x3a83126fff047431 */ /* 0x000fe200000001ff */
[----:B------:R-:W-:Y:S01]  /*04c0*/  I2FP.F32.U32 R0, R11 ;  /* 0x0000000b00007245 */ /* 0x000fe20000201000 */
[----:B------:R-:W-:Y:S01]  /*04d0*/  IMAD.MOV.U32 R3, RZ, RZ, 0x447a0000 ;  /* 0x447a0000ff037424 */ /* 0x000fe200078e00ff */
[----:B------:R-:W-:Y:S02]  /*04e0*/  BSSY.RECONVERGENT B1, `(.L_x_8) ;  /* 0x000000b000017945 */ /* 0x000fe40003800200 */
[----:B------:R-:W1:Y:S01]  /*04f0*/  FCHK P0, R0, 1000 ;  /* 0x447a000000007902 */ /* 0x000e620000000000 */
[----:B------:R-:W-:-:S04]  /*0500*/  FFMA R3, R4, -R3, 1 ;  /* 0x3f80000004037423 */ /* 0x000fc80000000803 */
[----:B------:R-:W-:-:S04]  /*0510*/  FFMA R3, R3, R4, 0.0010000000474974513054 ;  /* 0x3a83126f03037423 */ /* 0x000fc80000000004 */
[----:B------:R-:W-:-:S04]  /*0520*/  FFMA R4, R0, R3, RZ ;  /* 0x0000000300047223 */ /* 0x000fc800000000ff */
[----:B------:R-:W-:-:S04]  /*0530*/  FFMA R6, R4, -1000, R0 ;  /* 0xc47a000004067823 */ /* 0x000fc80000000000 */
[----:B------:R-:W-:Y:S01]  /*0540*/  FFMA R3, R3, R6, R4 ;  /* 0x0000000603037223 */ /* 0x000fe20000000004 */
[----:B-1----:R-:W-:Y:S06]  /*0550*/  @!P0 BRA `(.L_x_9) ;  /* 0x00000000000c8947 */ /* 0x002fec0003800000 */
[----:B------:R-:W-:Y:S01]  /*0560*/  IMAD.MOV.U32 R3, RZ, RZ, 0x447a0000 ;  /* 0x447a0000ff037424 */ /* 0x000fe200078e00ff */
[----:B------:R-:W-:-:S07]  /*0570*/  MOV R6, 0x590 ;  /* 0x0000059000067802 */ /* 0x000fce0000000f00 */
[----:B0-----:R-:W-:Y:S05]  /*0580*/  CALL.REL.NOINC `($__internal_1_$__cuda_sm3x_div_rn_noftz_f32_slowpath) ;  /* 0x0000000000bc7944 */ /* 0x001fea0003c00000 */
.L_x_9:
[----:B0-----:R-:W-:Y:S05]  /*0590*/  BSYNC.RECONVERGENT B1 ;  /* 0x0000000000017941 */ /* 0x001fea0003800200 */
.L_x_8:
[----:B------:R-:W-:Y:S01]  /*05a0*/  IADD3 R0, PT, PT, R3, -0xd000000, RZ ;  /* 0xf300000003007810 */ /* 0x000fe20007ffe0ff */
[----:B------:R0:W1:Y:S01]  /*05b0*/  MUFU.RSQ R4, R3 ;  /* 0x0000000300047308 */ /* 0x0000620000001400 */
[----:B------:R-:W-:Y:S02]  /*05c0*/  BSSY.RECONVERGENT B1, `(.L_x_10) ;  /* 0x000000c000017945 */ /* 0x000fe40003800200 */
[----:B------:R-:W-:-:S13]  /*05d0*/  ISETP.GT.U32.AND P0, PT, R0, 0x727fffff, PT ;  /* 0x727fffff0000780c */ /* 0x000fda0003f04070 */
[----:B0-----:R-:W-:Y:S05]  /*05e0*/  @!P0 BRA `(.L_x_11) ;  /* 0x0000000000148947 */ /* 0x001fea0003800000 */
[----:B------:R-:W-:Y:S01]  /*05f0*/  IMAD.MOV.U32 R0, RZ, RZ, R3 ;  /* 0x000000ffff007224 */ /* 0x000fe200078e0003 */
[----:B------:R-:W-:-:S07]  /*0600*/  MOV R9, 0x620 ;  /* 0x0000062000097802 */ /* 0x000fce0000000f00 */
[----:B-1----:R-:W-:Y:S05]  /*0610*/  CALL.REL.NOINC `($__internal_0_$__cuda_sm20_sqrt_rn_f32_slowpath) ;  /* 0x0000000000407944 */ /* 0x002fea0003c00000 */
[----:B------:R-:W-:Y:S01]  /*0620*/  IMAD.MOV.U32 R0, RZ, RZ, R3 ;  /* 0x000000ffff007224 */ /* 0x000fe200078e0003 */
[----:B------:R-:W-:Y:S06]  /*0630*/  BRA `(.L_x_12) ;  /* 0x0000000000107947 */ /* 0x000fec0003800000 */
.L_x_11:
[C---:B-1----:R-:W-:Y:S01]  /*0640*/  FMUL.FTZ R0, R4.reuse, R3 ;  /* 0x0000000304007220 */ /* 0x042fe20000410000 */
[----:B------:R-:W-:-:S03]  /*0650*/  FMUL.FTZ R4, R4, 0.5 ;  /* 0x3f00000004047820 */ /* 0x000fc60000410000 */
[----:B------:R-:W-:-:S04]  /*0660*/  FFMA R3, -R0, R0, R3 ;  /* 0x0000000000037223 */ /* 0x000fc80000000103 */
[----:B------:R-:W-:-:S07]  /*0670*/  FFMA R0, R3, R4, R0 ;  /* 0x0000000403007223 */ /* 0x000fce0000000000 */
.L_x_12:
[----:B------:R-:W-:Y:S05]  /*0680*/  BSYNC.RECONVERGENT B1 ;  /* 0x0000000000017941 */ /* 0x000fea0003800200 */
.L_x_10:
[----:B------:R-:W-:-:S07]  /*0690*/  FMUL R0, R0, 255 ;  /* 0x437f000000007820 */ /* 0x000fce0000400000 */
.L_x_7:
[----:B0-----:R-:W-:Y:S05]  /*06a0*/  BSYNC.RECONVERGENT B0 ;  /* 0x0000000000007941 */ /* 0x001fea0003800200 */
.L_x_6:
[----:B------:R-:W0:Y:S01]  /*06b0*/  LDCU.64 UR6, c[0x0][0x380] ;  /* 0x00007000ff0677ac */ /* 0x000e220008000a00 */
[----:B------:R-:W-:Y:S02]  /*06c0*/  IMAD R3, R2, 0x1e00, R5 ;  /* 0x00001e0002037824 */ /* 0x000fe400078e0205 */
[----:B------:R-:W1:Y:S03]  /*06d0*/  F2I.U32.TRUNC.NTZ R5, R0 ;  /* 0x0000000000057305 */ /* 0x000e66000020f000 */
[----:B0-----:R-:W-:-:S04]  /*06e0*/  IADD3 R2, P0, PT, R3, UR6, RZ ;  /* 0x0000000603027c10 */ /* 0x001fc8000ff1e0ff */
[----:B------:R-:W-:-:S05]  /*06f0*/  LEA.HI.X.SX32 R3, R3, UR7, 0x1, P0 ;  /* 0x0000000703037c11 */ /* 0x000fca00080f0eff */
[----:B-1----:R-:W-:Y:S01]  /*0700*/  STG.E.U8 desc[UR4][R2.64], R5 ;  /* 0x0000000502007986 */ /* 0x002fe2000c101104 */
[----:B------:R-:W-:Y:S05]  /*0710*/  EXIT ;  /* 0x000000000000794d */ /* 0x000fea0003800000 */
        .weak           $__internal_0_$__cuda_sm20_sqrt_rn_f32_slowpath
        .type           $__internal_0_$__cuda_sm20_sqrt_rn_f32_slowpath,@function
        .size           $__internal_0_$__cuda_sm20_sqrt_rn_f32_slowpath,($__internal_1_$__cuda_sm3x_div_rn_noftz_f32_slowpath - $__internal_0_$__cuda_sm20_sqrt_rn_f32_slowpath)
$__internal_0_$__cuda_sm20_sqrt_rn_f32_slowpath:
[----:B------:R-:W-:-:S13]  /*0720*/  LOP3.LUT P0, RZ, R0, 0x7fffffff, RZ, 0xc0, !PT ;  /* 0x7fffffff00ff7812 */ /* 0x000fda000780c0ff */
[----:B------:R-:W-:Y:S01]  /*0730*/  @!P0 MOV R3, R0 ;  /* 0x0000000000038202 */ /* 0x000fe20000000f00 */
[----:B------:R-:W-:Y:S06]  /*0740*/  @!P0 BRA `(.L_x_13) ;  /* 0x0000000000408947 */ /* 0x000fec0003800000 */
[----:B------:R-:W-:-:S13]  /*0750*/  FSETP.GEU.FTZ.AND P0, PT, R0, RZ, PT ;  /* 0x000000ff0000720b */ /* 0x000fda0003f1e000 */
[----:B------:R-:W-:Y:S01]  /*0760*/  @!P0 IMAD.MOV.U32 R3, RZ, RZ, 0x7fffffff ;  /* 0x7fffffffff038424 */ /* 0x000fe200078e00ff */
[----:B------:R-:W-:Y:S06]  /*0770*/  @!P0 BRA `(.L_x_13) ;  /* 0x0000000000348947 */ /* 0x000fec0003800000 */
[----:B------:R-:W-:-:S13]  /*0780*/  FSETP.GTU.FTZ.AND P0, PT, |R0|, +INF , PT ;  /* 0x7f8000000000780b */ /* 0x000fda0003f1c200 */
[----:B------:R-:W-:Y:S01]  /*0790*/  @P0 FADD.FTZ R3, R0, 1 ;  /* 0x3f80000000030421 */ /* 0x000fe20000010000 */
[----:B------:R-:W-:Y:S06]  /*07a0*/  @P0 BRA `(.L_x_13) ;  /* 0x0000000000280947 */ /* 0x000fec0003800000 */
[----:B------:R-:W-:-:S13]  /*07b0*/  FSETP.NEU.FTZ.AND P0, PT, |R0|, +INF , PT ;  /* 0x7f8000000000780b */ /* 0x000fda0003f1d200 */
[----:B------:R-:W-:-:S04]  /*07c0*/  @P0 FFMA R4, R0, 1.84467440737095516160e+19, RZ ;  /* 0x5f80000000040823 */ /* 0x000fc800000000ff */
[----:B------:R-:W0:Y:S02]  /*07d0*/  @P0 MUFU.RSQ R3, R4 ;  /* 0x0000000400030308 */ /* 0x000e240000001400 */
[----:B0-----:R-:W-:Y:S01]  /*07e0*/  @P0 FMUL.FTZ R7, R4, R3 ;  /* 0x0000000304070220 */ /* 0x001fe20000410000 */
[----:B------:R-:W-:Y:S01]  /*07f0*/  @P0 FMUL.FTZ R8, R3, 0.5 ;  /* 0x3f00000003080820 */ /* 0x000fe20000410000 */
[----:B------:R-:W-:Y:S02]  /*0800*/  @!P0 IMAD.MOV.U32 R3, RZ, RZ, R0 ;  /* 0x000000ffff038224 */ /* 0x000fe400078e0000 */
[----:B------:R-:W-:-:S04]  /*0810*/  @P0 FADD.FTZ R6, -R7, -RZ ;  /* 0x800000ff07060221 */ /* 0x000fc80000010100 */
[----:B------:R-:W-:-:S04]  /*0820*/  @P0 FFMA R6, R7, R6, R4 ;  /* 0x0000000607060223 */ /* 0x000fc80000000004 */
[----:B------:R-:W-:-:S04]  /*0830*/  @P0 FFMA R6, R6, R8, R7 ;  /* 0x0000000806060223 */ /* 0x000fc80000000007 */
[----:B------:R-:W-:-:S07]  /*0840*/  @P0 FMUL.FTZ R3, R6, 2.3283064365386962891e-10 ;  /* 0x2f80000006030820 */ /* 0x000fce0000410000 */
.L_x_13:
[----:B------:R-:W-:Y:S01]  /*0850*/  MOV R6, R9 ;  /* 0x0000000900067202 */ /* 0x000fe20000000f00 */
[----:B------:R-:W-:-:S04]  /*0860*/  IMAD.MOV.U32 R7, RZ, RZ, 0x0 ;  /* 0x00000000ff077424 */ /* 0x000fc800078e00ff */
[----:B------:R-:W-:Y:S05]  /*0870*/  RET.REL.NODEC R6 `(_Z10mandelbrotPhffff) ;  /* 0xfffffff406e07950 */ /* 0x000fea0003c3ffff */
        .weak           $__internal_1_$__cuda_sm3x_div_rn_noftz_f32_slowpath
        .type           $__internal_1_$__cuda_sm3x_div_rn_noftz_f32_slowpath,@function
        .size           $__internal_1_$__cuda_sm3x_div_rn_noftz_f32_slowpath,(.L_x_27 - $__internal_1_$__cuda_sm3x_div_rn_noftz_f32_slowpath)
$__internal_1_$__cuda_sm3x_div_rn_noftz_f32_slowpath:
[----:B------:R-:W-:Y:S01]  /*0880*/  SHF.R.U32.HI R8, RZ, 0x17, R3 ;  /* 0x00000017ff087819 */ /* 0x000fe20000011603 */
[----:B------:R-:W-:Y:S01]  /*0890*/  BSSY.RECONVERGENT B2, `(.L_x_14) ;  /* 0x0000062000027945 */ /* 0x000fe20003800200 */
[----:B------:R-:W-:Y:S02]  /*08a0*/  SHF.R.U32.HI R7, RZ, 0x17, R0 ;  /* 0x00000017ff077819 */ /* 0x000fe40000011600 */
[----:B------:R-:W-:Y:S02]  /*08b0*/  LOP3.LUT R12, R8, 0xff, RZ, 0xc0, !PT ;  /* 0x000000ff080c7812 */ /* 0x000fe400078ec0ff */
[----:B------:R-:W-:Y:S02]  /*08c0*/  LOP3.LUT R10, R7, 0xff, RZ, 0xc0, !PT ;  /* 0x000000ff070a7812 */ /* 0x000fe400078ec0ff */
[----:B------:R-:W-:-:S03]  /*08d0*/  IADD3 R9, PT, PT, R12, -0x1, RZ ;  /* 0xffffffff0c097810 */ /* 0x000fc60007ffe0ff */
[----:B------:R-:W-:Y:S01]  /*08e0*/  VIADD R8, R10, 0xffffffff ;  /* 0xffffffff0a087836 */ /* 0x000fe20000000000 */
[----:B------:R-:W-:-:S04]  /*08f0*/  ISETP.GT.U32.AND P0, PT, R9, 0xfd, PT ;  /* 0x000000fd0900780c */ /* 0x000fc80003f04070 */
[----:B------:R-:W-:-:S13]  /*0900*/  ISETP.GT.U32.OR P0, PT, R8, 0xfd, P0 ;  /* 0x000000fd0800780c */ /* 0x000fda0000704470 */
[----:B------:R-:W-:Y:S01]  /*0910*/  @!P0 MOV R7, RZ ;  /* 0x000000ff00078202 */ /* 0x000fe20000000f00 */
[----:B------:R-:W-:Y:S06]  /*0920*/  @!P0 BRA `(.L_x_15) ;  /* 0x00000000005c8947 */ /* 0x000fec0003800000 */
[----:B------:R-:W-:Y:S02]  /*0930*/  FSETP.GTU.FTZ.AND P0, PT, |R0|, +INF , PT ;  /* 0x7f8000000000780b */ /* 0x000fe40003f1c200 */
[----:B------:R-:W-:-:S04]  /*0940*/  FSETP.GTU.FTZ.AND P1, PT, |R3|, +INF , PT ;  /* 0x7f8000000300780b */ /* 0x000fc80003f3c200 */
[----:B------:R-:W-:-:S13]  /*0950*/  PLOP3.LUT P0, PT, P0, P1, PT, 0xf8, 0x8f ;  /* 0x00000000008f781c */ /* 0x000fda0000703f70 */
[----:B------:R-:W-:Y:S05]  /*0960*/  @P0 BRA `(.L_x_16) ;  /* 0x00000004004c0947 */ /* 0x000fea0003800000 */
[----:B------:R-:W-:-:S13]  /*0970*/  LOP3.LUT P0, RZ, R3, 0x7fffffff, R0, 0xc8, !PT ;  /* 0x7fffffff03ff7812 */ /* 0x000fda000780c800 */
[----:B------:R-:W-:Y:S05]  /*0980*/  @!P0 BRA `(.L_x_17) ;  /* 0x00000004003c8947 */ /* 0x000fea0003800000 */
[C---:B------:R-:W-:Y:S02]  /*0990*/  FSETP.NEU.FTZ.AND P2, PT, |R0|.reuse, +INF , PT ;  /* 0x7f8000000000780b */ /* 0x040fe40003f5d200 */
[----:B------:R-:W-:Y:S02]  /*09a0*/  FSETP.NEU.FTZ.AND P1, PT, |R3|, +INF , PT ;  /* 0x7f8000000300780b */ /* 0x000fe40003f3d200 */
[----:B------:R-:W-:-:S11]  /*09b0*/  FSETP.NEU.FTZ.AND P0, PT, |R0|, +INF , PT ;  /* 0x7f8000000000780b */ /* 0x000fd60003f1d200 */
[----:B------:R-:W-:Y:S05]  /*09c0*/  @!P1 BRA !P2, `(.L_x_17) ;  /* 0x00000004002c9947 */ /* 0x000fea0005000000 */
[----:B------:R-:W-:-:S04]  /*09d0*/  LOP3.LUT P2, RZ, R0, 0x7fffffff, RZ, 0xc0, !PT ;  /* 0x7fffffff00ff7812 */ /* 0x000fc8000784c0ff */
[----:B------:R-:W-:-:S13]  /*09e0*/  PLOP3.LUT P1, PT, P1, P2, PT, 0x2f, 0xf2 ;  /* 0x0000000000f2781c */ /* 0x000fda0000f24577 */
[----:B------:R-:W-:Y:S05]  /*09f0*/  @P1 BRA `(.L_x_18) ;  /* 0x0000000400181947 */ /* 0x000fea0003800000 */
[----:B------:R-:W-:-:S04]  /*0a00*/  LOP3.LUT P1, RZ, R3, 0x7fffffff, RZ, 0xc0, !PT ;  /* 0x7fffffff03ff7812 */ /* 0x000fc8000782c0ff */
[----:B------:R-:W-:-:S13]  /*0a10*/  PLOP3.LUT P0, PT, P0, P1, PT, 0x2f, 0xf2 ;  /* 0x0000000000f2781c */ /* 0x000fda0000702577 */
[----:B------:R-:W-:Y:S05]  /*0a20*/  @P0 BRA `(.L_x_19) ;  /* 0x0000000400000947 */ /* 0x000fea0003800000 */
[----:B------:R-:W-:Y:S02]  /*0a30*/  ISETP.GE.AND P0, PT, R8, RZ, PT ;  /* 0x000000ff0800720c */ /* 0x000fe40003f06270 */
[----:B------:R-:W-:-:S11]  /*0a40*/  ISETP.GE.AND P1, PT, R9, RZ, PT ;  /* 0x000000ff0900720c */ /* 0x000fd60003f26270 */
[----:B------:R-:W-:Y:S01]  /*0a50*/  @P0 IMAD.MOV.U32 R7, RZ, RZ, RZ ;  /* 0x000000ffff070224 */ /* 0x000fe200078e00ff */
[----:B------:R-:W-:Y:S01]  /*0a60*/  @!P0 MOV R7, 0xffffffc0 ;  /* 0xffffffc000078802 */ /* 0x000fe20000000f00 */
[----:B------:R-:W-:Y:S01]  /*0a70*/  @!P0 FFMA R0, R0, 1.84467440737095516160e+19, RZ ;  /* 0x5f80000000008823 */ /* 0x000fe200000000ff */
[----:B------:R-:W-:-:S03]  /*0a80*/  @!P1 FFMA R3, R3, 1.84467440737095516160e+19, RZ ;  /* 0x5f80000003039823 */ /* 0x000fc600000000ff */
[----:B------:R-:W-:-:S07]  /*0a90*/  @!P1 VIADD R7, R7, 0x40 ;  /* 0x0000004007079836 */ /* 0x000fce0000000000 */
.L_x_15:
[----:B------:R-:W-:Y:S01]  /*0aa0*/  LEA R8, R12, 0xc0800000, 0x17 ;  /* 0xc08000000c087811 */ /* 0x000fe200078eb8ff */
[----:B------:R-:W-:Y:S03]  /*0ab0*/  BSSY.RECONVERGENT B3, `(.L_x_20) ;  /* 0x0000036000037945 */ /* 0x000fe60003800200 */
[----:B------:R-:W-:Y:S01]  /*0ac0*/  IADD3 R8, PT, PT, -R8, R3, RZ ;  /* 0x0000000308087210 */ /* 0x000fe20007ffe1ff */
[----:B------:R-:W-:-:S03]  /*0ad0*/  VIADD R3, R10, 0xffffff81 ;  /* 0xffffff810a037836 */ /* 0x000fc60000000000 */
[----:B------:R0:W1:Y:S01]  /*0ae0*/  MUFU.RCP R9, R8 ;  /* 0x0000000800097308 */ /* 0x0000620000001000 */
[----:B------:R-:W-:Y:S01]  /*0af0*/  FADD.FTZ R11, -R8, -RZ ;  /* 0x800000ff080b7221 */ /* 0x000fe20000010100 */
[C---:B------:R-:W-:Y:S01]  /*0b00*/  IMAD R0, R3.reuse, -0x800000, R0 ;  /* 0xff80000003007824 */ /* 0x040fe200078e0200 */
[----:B0-----:R-:W-:-:S04]  /*0b10*/  IADD3 R8, PT, PT, R3, 0x7f, -R12 ;  /* 0x0000007f03087810 */ /* 0x001fc80007ffe80c */
[----:B------:R-:W-:Y:S01]  /*0b20*/  IADD3 R8, PT, PT, R8, R7, RZ ;  /* 0x0000000708087210 */ /* 0x000fe20007ffe0ff */
[----:B-1----:R-:W-:-:S04]  /*0b30*/  FFMA R10, R9, R11, 1 ;  /* 0x3f800000090a7423 */ /* 0x002fc8000000000b */
[----:B------:R-:W-:-:S04]  /*0b40*/  FFMA R14, R9, R10, R9 ;  /* 0x0000000a090e7223 */ /* 0x000fc80000000009 */
[----:B------:R-:W-:-:S04]  /*0b50*/  FFMA R9, R0, R14, RZ ;  /* 0x0000000e00097223 */ /* 0x000fc800000000ff */
[----:B------:R-:W-:-:S04]  /*0b60*/  FFMA R10, R11, R9, R0 ;  /* 0x000000090b0a7223 */ /* 0x000fc80000000000 */
[----:B------:R-:W-:-:S04]  /*0b70*/  FFMA R9, R14, R10, R9 ;  /* 0x0000000a0e097223 */ /* 0x000fc80000000009 */
[----:B------:R-:W-:-:S04]  /*0b80*/  FFMA R10, R11, R9, R0 ;  /* 0x000000090b0a7223 */ /* 0x000fc80000000000 */
[----:B------:R-:W-:-:S05]  /*0b90*/  FFMA R0, R14, R10, R9 ;  /* 0x0000000a0e007223 */ /* 0x000fca0000000009 */
[----:B------:R-:W-:-:S04]  /*0ba0*/  SHF.R.U32.HI R3, RZ, 0x17, R0 ;  /* 0x00000017ff037819 */ /* 0x000fc80000011600 */
[----:B------:R-:W-:-:S05]  /*0bb0*/  LOP3.LUT R3, R3, 0xff, RZ, 0xc0, !PT ;  /* 0x000000ff03037812 */ /* 0x000fca00078ec0ff */
[----:B------:R-:W-:-:S05]  /*0bc0*/  IMAD.IADD R11, R3, 0x1, R8 ;  /* 0x00000001030b7824 */ /* 0x000fca00078e0208 */
[----:B------:R-:W-:-:S04]  /*0bd0*/  IADD3 R3, PT, PT, R11, -0x1, RZ ;  /* 0xffffffff0b037810 */ /* 0x000fc80007ffe0ff */
[----:B------:R-:W-:-:S13]  /*0be0*/  ISETP.GE.U32.AND P0, PT, R3, 0xfe, PT ;  /* 0x000000fe0300780c */ /* 0x000fda0003f06070 */
[----:B------:R-:W-:Y:S05]  /*0bf0*/  @!P0 BRA `(.L_x_21) ;  /* 0x0000000000808947 */ /* 0x000fea0003800000 */
[----:B------:R-:W-:-:S13]  /*0c00*/  ISETP.GT.AND P0, PT, R11, 0xfe, PT ;  /* 0x000000fe0b00780c */ /* 0x000fda0003f04270 */
[----:B------:R-:W-:Y:S05]  /*0c10*/  @P0 BRA `(.L_x_22) ;  /* 0x00000000006c0947 */ /* 0x000fea0003800000 */
[----:B------:R-:W-:-:S13]  /*0c20*/  ISETP.GE.AND P0, PT, R11, 0x1, PT ;  /* 0x000000010b00780c */ /* 0x000fda0003f06270 */
[----:B------:R-:W-:Y:S05]  /*0c30*/  @P0 BRA `(.L_x_23) ;  /* 0x0000000000740947 */ /* 0x000fea0003800000 */
[----:B------:R-:W-:Y:S02]  /*0c40*/  ISETP.GE.AND P0, PT, R11, -0x18, PT ;  /* 0xffffffe80b00780c */ /* 0x000fe40003f06270 */
[----:B------:R-:W-:-:S11]  /*0c50*/  LOP3.LUT R0, R0, 0x80000000, RZ, 0xc0, !PT ;  /* 0x8000000000007812 */ /* 0x000fd600078ec0ff */
[----:B------:R-:W-:Y:S05]  /*0c60*/  @!P0 BRA `(.L_x_23) ;  /* 0x0000000000688947 */ /* 0x000fea0003800000 */
[CCC-:B------:R-:W-:Y:S01]  /*0c70*/  FFMA.RZ R3, R14.reuse, R10.reuse, R9.reuse ;  /* 0x0000000a0e037223 */ /* 0x1c0fe2000000c009 */
[CCC-:B------:R-:W-:Y:S01]  /*0c80*/  FFMA.RM R8, R14.reuse, R10.reuse, R9.reuse ;  /* 0x0000000a0e087223 */ /* 0x1c0fe20000004009 */
[C---:B------:R-:W-:Y:S02]  /*0c90*/  ISETP.NE.AND P2, PT, R11.reuse, RZ, PT ;  /* 0x000000ff0b00720c */ /* 0x040fe40003f45270 */
[----:B------:R-:W-:Y:S02]  /*0ca0*/  ISETP.NE.AND P1, PT, R11, RZ, PT ;  /* 0x000000ff0b00720c */ /* 0x000fe40003f25270 */
[----:B------:R-:W-:Y:S01]  /*0cb0*/  LOP3.LUT R7, R3, 0x7fffff, RZ, 0xc0, !PT ;  /* 0x007fffff03077812 */ /* 0x000fe200078ec0ff */
[----:B------:R-:W-:Y:S01]  /*0cc0*/  FFMA.RP R3, R14, R10, R9 ;  /* 0x0000000a0e037223 */ /* 0x000fe20000008009 */
[C---:B------:R-:W-:Y:S01]  /*0cd0*/  VIADD R10, R11.reuse, 0x20 ;  /* 0x000000200b0a7836 */ /* 0x040fe20000000000 */
[----:B------:R-:W-:Y:S02]  /*0ce0*/  IADD3 R9, PT, PT, -R11, RZ, RZ ;  /* 0x000000ff0b097210 */ /* 0x000fe40007ffe1ff */
[----:B------:R-:W-:-:S02]  /*0cf0*/  LOP3.LUT R7, R7, 0x800000, RZ, 0xfc, !PT ;  /* 0x0080000007077812 */ /* 0x000fc400078efcff */
[----:B------:R-:W-:Y:S02]  /*0d00*/  FSETP.NEU.FTZ.AND P0, PT, R3, R8, PT ;  /* 0x000000080300720b */ /* 0x000fe40003f1d000 */
[----:B------:R-:W-:Y:S02]  /*0d10*/  SHF.L.U32 R10, R7, R10, RZ ;  /* 0x0000000a070a7219 */ /* 0x000fe400000006ff */
[----:B------:R-:W-:Y:S02]  /*0d20*/  SEL R8, R9, RZ, P2 ;  /* 0x000000ff09087207 */ /* 0x000fe40001000000 */
[----:B------:R-:W-:Y:S02]  /*0d30*/  ISETP.NE.AND P1, PT, R10, RZ, P1 ;  /* 0x000000ff0a00720c */ /* 0x000fe40000f25270 */
[----:B------:R-:W-:Y:S02]  /*0d40*/  SHF.R.U32.HI R8, RZ, R8, R7 ;  /* 0x00000008ff087219 */ /* 0x000fe40000011607 */
[----:B------:R-:W-:-:S02]  /*0d50*/  PLOP3.LUT P0, PT, P0, P1, PT, 0xf8, 0x8f ;  /* 0x00000000008f781c */ /* 0x000fc40000703f70 */
[----:B------:R-:W-:Y:S02]  /*0d60*/  SHF.R.U32.HI R10, RZ, 0x1, R8 ;  /* 0x00000001ff0a7819 */ /* 0x000fe40000011608 */
[----:B------:R-:W-:-:S04]  /*0d70*/  SEL R3, RZ, 0x1, !P0 ;  /* 0x00000001ff037807 */ /* 0x000fc80004000000 */
[----:B------:R-:W-:-:S04]  /*0d80*/  LOP3.LUT R3, R3, 0x1, R10, 0xf8, !PT ;  /* 0x0000000103037812 */ /* 0x000fc800078ef80a */
[----:B------:R-:W-:-:S05]  /*0d90*/  LOP3.LUT R3, R3, R8, RZ, 0xc0, !PT ;  /* 0x0000000803037212 */ /* 0x000fca00078ec0ff */
[----:B------:R-:W-:-:S05]  /*0da0*/  IMAD.IADD R3, R10, 0x1, R3 ;  /* 0x000000010a037824 */ /* 0x000fca00078e0203 */
[----:B------:R-:W-:Y:S01]  /*0db0*/  LOP3.LUT R0, R3, R0, RZ, 0xfc, !PT ;  /* 0x0000000003007212 */ /* 0x000fe200078efcff */
[----:B------:R-:W-:Y:S06]  /*0dc0*/  BRA `(.L_x_23) ;  /* 0x0000000000107947 */ /* 0x000fec0003800000 */
.L_x_22:
[----:B------:R-:W-:-:S04]  /*0dd0*/  LOP3.LUT R0, R0, 0x80000000, RZ, 0xc0, !PT ;  /* 0x8000000000007812 */ /* 0x000fc800078ec0ff */
[----:B------:R-:W-:Y:S01]  /*0de0*/  LOP3.LUT R0, R0, 0x7f800000, RZ, 0xfc, !PT ;  /* 0x7f80000000007812 */ /* 0x000fe200078efcff */
[----:B------:R-:W-:Y:S06]  /*0df0*/  BRA `(.L_x_23) ;  /* 0x0000000000047947 */ /* 0x000fec0003800000 */
.L_x_21:
[----:B------:R-:W-:-:S07]  /*0e00*/  LEA R0, R8, R0, 0x17 ;  /* 0x0000000008007211 */ /* 0x000fce00078eb8ff */
.L_x_23:
[----:B------:R-:W-:Y:S05]  /*0e10*/  BSYNC.RECONVERGENT B3 ;  /* 0x0000000000037941 */ /* 0x000fea0003800200 */
.L_x_20:
[----:B------:R-:W-:Y:S05]  /*0e20*/  BRA `(.L_x_24) ;  /* 0x0000000000207947 */ /* 0x000fea0003800000 */
.L_x_19:
[----:B------:R-:W-:-:S04]  /*0e30*/  LOP3.LUT R0, R3, 0x80000000, R0, 0x48, !PT ;  /* 0x8000000003007812 */ /* 0x000fc800078e4800 */
[----:B------:R-:W-:Y:S01]  /*0e40*/  LOP3.LUT R0, R0, 0x7f800000, RZ, 0xfc, !PT ;  /* 0x7f80000000007812 */ /* 0x000fe200078efcff */
[----:B------:R-:W-:Y:S06]  /*0e50*/  BRA `(.L_x_24) ;  /* 0x0000000000147947 */ /* 0x000fec0003800000 */
.L_x_18:
[----:B------:R-:W-:Y:S01]  /*0e60*/  LOP3.LUT R0, R3, 0x80000000, R0, 0x48, !PT ;  /* 0x8000000003007812 */ /* 0x000fe200078e4800 */
[----:B------:R-:W-:Y:S06]  /*0e70*/  BRA `(.L_x_24) ;  /* 0x00000000000c7947 */ /* 0x000fec0003800000 */
.L_x_17:
[----:B------:R-:W0:Y:S01]  /*0e80*/  MUFU.RSQ R0, -QNAN ;  /* 0xffc0000000007908 */ /* 0x000e220000001400 */
[----:B------:R-:W-:Y:S05]  /*0e90*/  BRA `(.L_x_24) ;  /* 0x0000000000047947 */ /* 0x000fea0003800000 */
.L_x_16:
[----:B------:R-:W-:-:S07]  /*0ea0*/  FADD.FTZ R0, R0, R3 ;  /* 0x0000000300007221 */ /* 0x000fce0000010000 */
.L_x_24:
[----:B------:R-:W-:Y:S05]  /*0eb0*/  BSYNC.RECONVERGENT B2 ;  /* 0x0000000000027941 */ /* 0x000fea0003800200 */
.L_x_14:
[----:B------:R-:W-:Y:S02]  /*0ec0*/  HFMA2 R7, -RZ, RZ, 0, 0 ;  /* 0x00000000ff077431 */ /* 0x000fe400000001ff */
[----:B0-----:R-:W-:Y:S02]  /*0ed0*/  IMAD.MOV.U32 R3, RZ, RZ, R0 ;  /* 0x000000ffff037224 */ /* 0x001fe400078e0000 */
[----:B------:R-:W-:Y:S05]  /*0ee0*/  RET.REL.NODEC R6 `(_Z10mandelbrotPhffff) ;  /* 0xfffffff006447950 */ /* 0x000fea0003c3ffff */
.L_x_25:
[----:B------:R-:W-:-:S00]  /*0ef0*/  BRA `(.L_x_25) ;  /* 0xfffffffc00fc7947 */ /* 0x000fc0000383ffff */
[----:B------:R-:W-:-:S00]  /*0f00*/  NOP ;  /* 0x0000000000007918 */ /* 0x000fc00000000000 */
[----:B------:R-:W-:-:S00]  /*0f10*/  NOP ;  /* 0x0000000000007918 */ /* 0x000fc00000000000 */
[----:B------:R-:W-:-:S00]  /*0f20*/  NOP ;  /* 0x0000000000007918 */ /* 0x000fc00000000000 */
[----:B------:R-:W-:-:S00]  /*0f30*/  NOP ;  /* 0x0000000000007918 */ /* 0x000fc00000000000 */
[----:B------:R-:W-:-:S00]  /*0f40*/  NOP ;  /* 0x0000000000007918 */ /* 0x000fc00000000000 */
[----:B------:R-:W-:-:S00]  /*0f50*/  NOP ;  /* 0x0000000000007918 */ /* 0x000fc00000000000 */
[----:B------:R-:W-:-:S00]  /*0f60*/  NOP ;  /* 0x0000000000007918 */ /* 0x000fc00000000000 */
[----:B------:R-:W-:-:S00]  /*0f70*/  NOP ;  /* 0x0000000000007918 */ /* 0x000fc00000000000 */
.L_x_27:


//--------------------- .nv.shared.reserved.0     --------------------------
	.section	.nv.shared.reserved.0,"aw",@nobits
	.weak		__nv_reservedSMEM_offset_0_alias
	.size		__nv_reservedSMEM_offset_0_alias, 0, 64
	.other		__nv_reservedSMEM_offset_0_alias,@"STO_CUDA_RESERVED_SHARED STV_DEFAULT"
__nv_reservedSMEM_offset_0_alias:
	.zero		0
	.zero		64


//--------------------- .nv.constant0._Z10mandelbrotPhffff --------------------------
	.section	.nv.constant0._Z10mandelbrotPhffff,"a",@progbits
	.sectionflags	@""
	.align	4
.nv.constant0._Z10mandelbrotPhffff:
	.zero		920


//--------------------- SYMBOLS --------------------------

	.type		.nv.reservedSmem.offset0,@object
	.size		.nv.reservedSmem.offset0,0x4
